//
// Generated by NVIDIA NVVM Compiler
//
// Compiler Build ID: CL-36424714
// Cuda compilation tools, release 13.0, V13.0.88
// Based on NVVM 20.0.0
//

.version 9.0
.target sm_100
.address_size 64

	// .globl	_Z10vector_addPfS_S_i

.visible .entry _Z10vector_addPfS_S_i(
	.param .u64 .ptr .align 1 _Z10vector_addPfS_S_i_param_0,
	.param .u64 .ptr .align 1 _Z10vector_addPfS_S_i_param_1,
	.param .u64 .ptr .align 1 _Z10vector_addPfS_S_i_param_2,
	.param .u32 _Z10vector_addPfS_S_i_param_3
)
{
	.reg .pred 	%p<7>;
	.reg .b32 	%r<31>;
	.reg .b32 	%f<16>;
	.reg .b64 	%rd<25>;

	ld.param.u64 	%rd4, [_Z10vector_addPfS_S_i_param_0];
	ld.param.u64 	%rd5, [_Z10vector_addPfS_S_i_param_1];
	ld.param.u64 	%rd6, [_Z10vector_addPfS_S_i_param_2];
	ld.param.u32 	%r12, [_Z10vector_addPfS_S_i_param_3];
	cvta.to.global.u64 	%rd1, %rd6;
	cvta.to.global.u64 	%rd2, %rd5;
	cvta.to.global.u64 	%rd3, %rd4;
	mov.u32 	%r13, %ctaid.x;
	mov.u32 	%r14, %ntid.x;
	mov.u32 	%r15, %tid.x;
	mad.lo.s32 	%r29, %r13, %r14, %r15;
	mov.u32 	%r16, %nctaid.x;
	mul.lo.s32 	%r2, %r14, %r16;
	setp.ge.s32 	%p1, %r29, %r12;
	@%p1 bra 	$L__BB0_7;
	add.s32 	%r17, %r29, %r2;
	max.s32 	%r18, %r12, %r17;
	setp.lt.s32 	%p2, %r17, %r12;
	selp.u32 	%r19, 1, 0, %p2;
	add.s32 	%r20, %r17, %r19;
	sub.s32 	%r21, %r18, %r20;
	div.u32 	%r22, %r21, %r2;
	add.s32 	%r3, %r22, %r19;
	and.b32  	%r23, %r3, 3;
	setp.eq.s32 	%p3, %r23, 3;
	@%p3 bra 	$L__BB0_4;
	add.s32 	%r24, %r3, 1;
	and.b32  	%r25, %r24, 3;
	neg.s32 	%r27, %r25;
$L__BB0_3:
	.pragma "nounroll";
	mul.wide.s32 	%rd7, %r29, 4;
	add.s64 	%rd8, %rd1, %rd7;
	add.s64 	%rd9, %rd2, %rd7;
	add.s64 	%rd10, %rd3, %rd7;
	ld.global.f32 	%f1, [%rd10];
	ld.global.f32 	%f2, [%rd9];
	add.f32 	%f3, %f1, %f2;
	st.global.f32 	[%rd8], %f3;
	add.s32 	%r29, %r29, %r2;
	add.s32 	%r27, %r27, 1;
	setp.ne.s32 	%p4, %r27, 0;
	@%p4 bra 	$L__BB0_3;
$L__BB0_4:
	setp.lt.u32 	%p5, %r3, 3;
	@%p5 bra 	$L__BB0_7;
	mul.wide.s32 	%rd15, %r2, 4;
	shl.b32 	%r26, %r2, 2;
$L__BB0_6:
	mul.wide.s32 	%rd11, %r29, 4;
	add.s64 	%rd12, %rd3, %rd11;
	ld.global.f32 	%f4, [%rd12];
	add.s64 	%rd13, %rd2, %rd11;
	ld.global.f32 	%f5, [%rd13];
	add.f32 	%f6, %f4, %f5;
	add.s64 	%rd14, %rd1, %rd11;
	st.global.f32 	[%rd14], %f6;
	add.s64 	%rd16, %rd12, %rd15;
	ld.global.f32 	%f7, [%rd16];
	add.s64 	%rd17, %rd13, %rd15;
	ld.global.f32 	%f8, [%rd17];
	add.f32 	%f9, %f7, %f8;
	add.s64 	%rd18, %rd14, %rd15;
	st.global.f32 	[%rd18], %f9;
	add.s64 	%rd19, %rd16, %rd15;
	ld.global.f32 	%f10, [%rd19];
	add.s64 	%rd20, %rd17, %rd15;
	ld.global.f32 	%f11, [%rd20];
	add.f32 	%f12, %f10, %f11;
	add.s64 	%rd21, %rd18, %rd15;
	st.global.f32 	[%rd21], %f12;
	add.s64 	%rd22, %rd19, %rd15;
	ld.global.f32 	%f13, [%rd22];
	add.s64 	%rd23, %rd20, %rd15;
	ld.global.f32 	%f14, [%rd23];
	add.f32 	%f15, %f13, %f14;
	add.s64 	%rd24, %rd21, %rd15;
	st.global.f32 	[%rd24], %f15;
	add.s32 	%r29, %r26, %r29;
	setp.lt.s32 	%p6, %r29, %r12;
	@%p6 bra 	$L__BB0_6;
$L__BB0_7:
	ret;

}


// ===== COMPILED SASS (sm_100) =====

	.target	sm_100

	.elftype	@"ET_EXEC"


//--------------------- .note.nv.tkinfo           --------------------------
	.section	.note.nv.tkinfo,"",@"SHT_NOTE"
	.sectionflags	@"SHF_NOTE_NV_TKINFO"
	.tkinfo
        /*0018*/ 	.word	0x00000002
        /*0030*/ 	.string	""
        /*0030*/ 	.string	"ptxas"
        /*0030*/ 	.string	"Cuda compilation tools, release 13.0, V13.0.88"
        /*0030*/ 	.string	"Build cuda_13.0.r13.0/compiler.36424714_0"
        /*0030*/ 	.string	"-arch sm_100 -m 64 "



//--------------------- .note.nv.cuinfo           --------------------------
	.section	.note.nv.cuinfo,"",@"SHT_NOTE"
	.sectionflags	@"SHF_NOTE_NV_CUINFO"
        /*0018*/ 	.short	0x0002
        /*001a*/ 	.short	0x0064
        /*001c*/ 	.short	0x0082
	.zero		2


//--------------------- .nv.info                  --------------------------
	.section	.nv.info,"",@"SHT_CUDA_INFO"
	.align	4


	//----- nvinfo : EIATTR_REGCOUNT
	.align		4
        /*0000*/ 	.byte	0x04, 0x2f
        /*0002*/ 	.short	(.L_1 - .L_0)
	.align		4
.L_0:
        /*0004*/ 	.word	index@(_Z10vector_addPfS_S_i)
        /*0008*/ 	.word	0x0000001a


	//----- nvinfo : EIATTR_FRAME_SIZE
	.align		4
.L_1:
        /*000c*/ 	.byte	0x04, 0x11
        /*000e*/ 	.short	(.L_3 - .L_2)
	.align		4
.L_2:
        /*0010*/ 	.word	index@(_Z10vector_addPfS_S_i)
        /*0014*/ 	.word	0x00000000


	//----- nvinfo : EIATTR_MIN_STACK_SIZE
	.align		4
.L_3:
        /*0018*/ 	.byte	0x04, 0x12
        /*001a*/ 	.short	(.L_5 - .L_4)
	.align		4
.L_4:
        /*001c*/ 	.word	index@(_Z10vector_addPfS_S_i)
        /*0020*/ 	.word	0x00000000
.L_5:


//--------------------- .nv.compat                --------------------------
	.section	.nv.compat,"",@"SHT_CUDA_COMPAT_INFO"
	.align	4
        /*0000*/ 	.byte	0x02, 0x09, 0x00, 0x00, 0x02, 0x02, 0x01, 0x00, 0x02, 0x05, 0x05, 0x00, 0x03, 0x07, 0x01, 0x01
        /*0010*/ 	.byte	0x02, 0x03, 0x00, 0x00, 0x02, 0x06, 0x01, 0x00, 0x04, 0x0b, 0x08, 0x00, 0x09, 0x00, 0x00, 0x00
        /*0020*/ 	.byte	0x00, 0x00, 0x00, 0x00


//--------------------- .nv.info._Z10vector_addPfS_S_i --------------------------
	.section	.nv.info._Z10vector_addPfS_S_i,"",@"SHT_CUDA_INFO"
	.sectionflags	@""
	.align	4


	//----- nvinfo : EIATTR_CUDA_API_VERSION
	.align		4
        /*0000*/ 	.byte	0x04, 0x37
        /*0002*/ 	.short	(.L_7 - .L_6)
.L_6:
        /*0004*/ 	.word	0x00000082


	//----- nvinfo : EIATTR_KPARAM_INFO
	.align		4
.L_7:
        /*0008*/ 	.byte	0x04, 0x17
        /*000a*/ 	.short	(.L_9 - .L_8)
.L_8:
        /*000c*/ 	.word	0x00000000
        /*0010*/ 	.short	0x0003
        /*0012*/ 	.short	0x0018
        /*0014*/ 	.byte	0x00, 0xf0, 0x11, 0x00


	//----- nvinfo : EIATTR_KPARAM_INFO
	.align		4
.L_9:
        /*0018*/ 	.byte	0x04, 0x17
        /*001a*/ 	.short	(.L_11 - .L_10)
.L_10:
        /*001c*/ 	.word	0x00000000
        /*0020*/ 	.short	0x0002
        /*0022*/ 	.short	0x0010
        /*0024*/ 	.byte	0x00, 0xf5, 0x21, 0x00


	//----- nvinfo : EIATTR_KPARAM_INFO
	.align		4
.L_11:
        /*0028*/ 	.byte	0x04, 0x17
        /*002a*/ 	.short	(.L_13 - .L_12)
.L_12:
        /*002c*/ 	.word	0x00000000
        /*0030*/ 	.short	0x0001
        /*0032*/ 	.short	0x0008
        /*0034*/ 	.byte	0x00, 0xf5, 0x21, 0x00


	//----- nvinfo : EIATTR_KPARAM_INFO
	.align		4
.L_13:
        /*0038*/ 	.byte	0x04, 0x17
        /*003a*/ 	.short	(.L_15 - .L_14)
.L_14:
        /*003c*/ 	.word	0x00000000
        /*0040*/ 	.short	0x0000
        /*0042*/ 	.short	0x0000
        /*0044*/ 	.byte	0x00, 0xf5, 0x21, 0x00


	//----- nvinfo : EIATTR_SPARSE_MMA_MASK
	.align		4
.L_15:
        /*0048*/ 	.byte	0x03, 0x50
        /*004a*/ 	.short	0x0000


	//----- nvinfo : EIATTR_MAXREG_COUNT
	.align		4
        /*004c*/ 	.byte	0x03, 0x1b
        /*004e*/ 	.short	0x00ff


	//----- nvinfo : EIATTR_MERCURY_ISA_VERSION
	.align		4
        /*0050*/ 	.byte	0x03, 0x5f
        /*0052*/ 	.short	0x0101


	//----- nvinfo : EIATTR_VRC_CTA_INIT_COUNT
	.align		4
        /*0054*/ 	.byte	0x02, 0x4a
	.zero		1
	.zero		1


	//----- nvinfo : EIATTR_EXIT_INSTR_OFFSETS
	.align		4
        /*0058*/ 	.byte	0x04, 0x1c
        /*005a*/ 	.short	(.L_17 - .L_16)


	//   ....[0]....
.L_16:
        /*005c*/ 	.word	0x00000090


	//   ....[1]....
        /*0060*/ 	.word	0x000003a0


	//   ....[2]....
        /*0064*/ 	.word	0x000005d0


	//----- nvinfo : EIATTR_CRS_STACK_SIZE
	.align		4
.L_17:
        /*0068*/ 	.byte	0x04, 0x1e
        /*006a*/ 	.short	(.L_19 - .L_18)
.L_18:
        /*006c*/ 	.word	0x00000000


	//----- nvinfo : EIATTR_CBANK_PARAM_SIZE
	.align		4
.L_19:
        /*0070*/ 	.byte	0x03, 0x19
        /*0072*/ 	.short	0x001c


	//----- nvinfo : EIATTR_PARAM_CBANK
	.align		4
        /*0074*/ 	.byte	0x04, 0x0a
        /*0076*/ 	.short	(.L_21 - .L_20)
	.align		4
.L_20:
        /*0078*/ 	.word	index@(.nv.constant0._Z10vector_addPfS_S_i)
        /*007c*/ 	.short	0x0380
        /*007e*/ 	.short	0x001c


	//----- nvinfo : EIATTR_SW_WAR
	.align		4
.L_21:
        /*0080*/ 	.byte	0x04, 0x36
        /*0082*/ 	.short	(.L_23 - .L_22)
.L_22:
        /*0084*/ 	.word	0x00000008
.L_23:


//--------------------- .nv.callgraph             --------------------------
	.section	.nv.callgraph,"",@"SHT_CUDA_CALLGRAPH"
	.align	4
	.sectionentsize	8
	.align		4
        /*0000*/ 	.word	0x00000000
	.align		4
        /*0004*/ 	.word	0xffffffff
	.align		4
        /*0008*/ 	.word	0x00000000
	.align		4
        /*000c*/ 	.word	0xfffffffe
	.align		4
        /*0010*/ 	.word	0x00000000
	.align		4
        /*0014*/ 	.word	0xfffffffd
	.align		4
        /*0018*/ 	.word	0x00000000
	.align		4
        /*001c*/ 	.word	0xfffffffc


//--------------------- .text._Z10vector_addPfS_S_i --------------------------
	.section	.text._Z10vector_addPfS_S_i,"ax",@progbits
	.align	128
        .global         _Z10vector_addPfS_S_i
        .type           _Z10vector_addPfS_S_i,@function
        .size           _Z10vector_addPfS_S_i,(.L_x_5 - _Z10vector_addPfS_S_i)
        .other          _Z10vector_addPfS_S_i,@"STO_CUDA_ENTRY STV_DEFAULT"
_Z10vector_addPfS_S_i:
.text._Z10vector_addPfS_S_i:
[----:B------:R-:W-:Y:S01]  /*0000*/  LDC R1, c[0x0][0x37c] ;  /* 0x0000df00ff017b82 */ /* 0x000fe20000000800 */
[----:B------:R-:W0:Y:S07]  /*0010*/  S2R R3, SR_TID.X ;  /* 0x0000000000037919 */ /* 0x000e2e0000002100 */
[----:B------:R-:W0:Y:S01]  /*0020*/  S2UR UR4, SR_CTAID.X ;  /* 0x00000000000479c3 */ /* 0x000e220000002500 */
[----:B------:R-:W1:Y:S07]  /*0030*/  LDCU UR6, c[0x0][0x398] ;  /* 0x00007300ff0677ac */ /* 0x000e6e0008000800 */
[----:B------:R-:W0:Y:S01]  /*0040*/  LDC R0, c[0x0][0x360] ;  /* 0x0000d800ff007b82 */ /* 0x000e220000000800 */
[----:B------:R-:W2:Y:S01]  /*0050*/  LDCU UR5, c[0x0][0x370] ;  /* 0x00006e00ff0577ac */ /* 0x000ea20008000800 */
[----:B0-----:R-:W-:-:S02]  /*0060*/  IMAD R3, R0, UR4, R3 ;  /* 0x0000000400037c24 */ /* 0x001fc4000f8e0203 */
[----:B--2---:R-:W-:-:S03]  /*0070*/  IMAD R0, R0, UR5, RZ ;  /* 0x0000000500007c24 */ /* 0x004fc6000f8e02ff */
[----:B-1----:R-:W-:-:S13]  /*0080*/  ISETP.GE.AND P0, PT, R3, UR6, PT ;  /* 0x0000000603007c0c */ /* 0x002fda000bf06270 */
[----:B------:R-:W-:Y:S05]  /*0090*/  @P0 EXIT ;  /* 0x000000000000094d */ /* 0x000fea0003800000 */
[----:B------:R-:W0:Y:S01]  /*00a0*/  I2F.U32.RP R8, R0 ;  /* 0x0000000000087306 */ /* 0x000e220000209000 */
[----:B------:R-:W-:Y:S01]  /*00b0*/  IADD3 R2, PT, PT, R0, R3, RZ ;  /* 0x0000000300027210 */ /* 0x000fe20007ffe0ff */
[----:B------:R-:W1:Y:S01]  /*00c0*/  LDCU.64 UR4, c[0x0][0x358] ;  /* 0x00006b00ff0477ac */ /* 0x000e620008000a00 */
[----:B------:R-:W-:Y:S01]  /*00d0*/  IADD3 R9, PT, PT, RZ, -R0, RZ ;  /* 0x80000000ff097210 */ /* 0x000fe20007ffe0ff */
[----:B------:R-:W-:Y:S01]  /*00e0*/  BSSY.RECONVERGENT B0, `(.L_x_0) ;  /* 0x000002b000007945 */ /* 0x000fe20003800200 */
[C---:B------:R-:W-:Y:S02]  /*00f0*/  ISETP.GE.AND P0, PT, R2.reuse, UR6, PT ;  /* 0x0000000602007c0c */ /* 0x040fe4000bf06270 */
[----:B------:R-:W-:Y:S02]  /*0100*/  VIMNMX R7, PT, PT, R2, UR6, !PT ;  /* 0x0000000602077c48 */ /* 0x000fe4000ffe0100 */
[----:B------:R-:W-:Y:S02]  /*0110*/  SEL R6, RZ, 0x1, P0 ;  /* 0x00000001ff067807 */ /* 0x000fe40000000000 */
[----:B------:R-:W-:-:S02]  /*0120*/  ISETP.NE.U32.AND P2, PT, R0, RZ, PT ;  /* 0x000000ff0000720c */ /* 0x000fc40003f45070 */
[----:B------:R-:W-:Y:S01]  /*0130*/  IADD3 R7, PT, PT, R7, -R2, -R6 ;  /* 0x8000000207077210 */ /* 0x000fe20007ffe806 */
[----:B0-----:R-:W0:Y:S02]  /*0140*/  MUFU.RCP R8, R8 ;  /* 0x0000000800087308 */ /* 0x001e240000001000 */
[----:B0-----:R-:W-:-:S06]  /*0150*/  IADD3 R4, PT, PT, R8, 0xffffffe, RZ ;  /* 0x0ffffffe08047810 */ /* 0x001fcc0007ffe0ff */
[----:B------:R0:W2:Y:S02]  /*0160*/  F2I.FTZ.U32.TRUNC.NTZ R5, R4 ;  /* 0x0000000400057305 */ /* 0x0000a4000021f000 */
[----:B0-----:R-:W-:Y:S02]  /*0170*/  HFMA2 R4, -RZ, RZ, 0, 0 ;  /* 0x00000000ff047431 */ /* 0x001fe400000001ff */
[----:B--2---:R-:W-:-:S04]  /*0180*/  IMAD R9, R9, R5, RZ ;  /* 0x0000000509097224 */ /* 0x004fc800078e02ff */
[----:B------:R-:W-:-:S06]  /*0190*/  IMAD.HI.U32 R8, R5, R9, R4 ;  /* 0x0000000905087227 */ /* 0x000fcc00078e0004 */
[----:B------:R-:W-:-:S05]  /*01a0*/  IMAD.HI.U32 R5, R8, R7, RZ ;  /* 0x0000000708057227 */ /* 0x000fca00078e00ff */
[----:B------:R-:W-:-:S05]  /*01b0*/  IADD3 R2, PT, PT, -R5, RZ, RZ ;  /* 0x000000ff05027210 */ /* 0x000fca0007ffe1ff */
[----:B------:R-:W-:-:S05]  /*01c0*/  IMAD R7, R0, R2, R7 ;  /* 0x0000000200077224 */ /* 0x000fca00078e0207 */
[----:B------:R-:W-:-:S13]  /*01d0*/  ISETP.GE.U32.AND P0, PT, R7, R0, PT ;  /* 0x000000000700720c */ /* 0x000fda0003f06070 */
[----:B------:R-:W-:Y:S02]  /*01e0*/  @P0 IADD3 R7, PT, PT, -R0, R7, RZ ;  /* 0x0000000700070210 */ /* 0x000fe40007ffe1ff */
[----:B------:R-:W-:Y:S02]  /*01f0*/  @P0 IADD3 R5, PT, PT, R5, 0x1, RZ ;  /* 0x0000000105050810 */ /* 0x000fe40007ffe0ff */
[----:B------:R-:W-:-:S13]  /*0200*/  ISETP.GE.U32.AND P1, PT, R7, R0, PT ;  /* 0x000000000700720c */ /* 0x000fda0003f26070 */
[----:B------:R-:W-:Y:S02]  /*0210*/  @P1 IADD3 R5, PT, PT, R5, 0x1, RZ ;  /* 0x0000000105051810 */ /* 0x000fe40007ffe0ff */
[----:B------:R-:W-:-:S04]  /*0220*/  @!P2 LOP3.LUT R5, RZ, R0, RZ, 0x33, !PT ;  /* 0x00000000ff05a212 */ /* 0x000fc800078e33ff */
[----:B------:R-:W-:-:S04]  /*0230*/  IADD3 R2, PT, PT, R6, R5, RZ ;  /* 0x0000000506027210 */ /* 0x000fc80007ffe0ff */
[C---:B------:R-:W-:Y:S02]  /*0240*/  LOP3.LUT R4, R2.reuse, 0x3, RZ, 0xc0, !PT ;  /* 0x0000000302047812 */ /* 0x040fe400078ec0ff */
[----:B------:R-:W-:Y:S02]  /*0250*/  ISETP.GE.U32.AND P1, PT, R2, 0x3, PT ;  /* 0x000000030200780c */ /* 0x000fe40003f26070 */
[----:B------:R-:W-:-:S13]  /*0260*/  ISETP.NE.AND P0, PT, R4, 0x3, PT ;  /* 0x000000030400780c */ /* 0x000fda0003f05270 */
[----:B-1----:R-:W-:Y:S05]  /*0270*/  @!P0 BRA `(.L_x_1) ;  /* 0x0000000000448947 */ /* 0x002fea0003800000 */
[----:B------:R-:W0:Y:S01]  /*0280*/  LDC.64 R4, c[0x0][0x390] ;  /* 0x0000e400ff047b82 */ /* 0x000e220000000a00 */
[----:B------:R-:W-:-:S04]  /*0290*/  IADD3 R2, PT, PT, R2, 0x1, RZ ;  /* 0x0000000102027810 */ /* 0x000fc80007ffe0ff */
[----:B------:R-:W-:-:S03]  /*02a0*/  LOP3.LUT R2, R2, 0x3, RZ, 0xc0, !PT ;  /* 0x0000000302027812 */ /* 0x000fc600078ec0ff */
[----:B------:R-:W1:Y:S01]  /*02b0*/  LDC.64 R6, c[0x0][0x380] ;  /* 0x0000e000ff067b82 */ /* 0x000e620000000a00 */
[----:B------:R-:W-:-:S07]  /*02c0*/  IADD3 R2, PT, PT, -R2, RZ, RZ ;  /* 0x000000ff02027210 */ /* 0x000fce0007ffe1ff */
[----:B------:R-:W2:Y:S02]  /*02d0*/  LDC.64 R8, c[0x0][0x388] ;  /* 0x0000e200ff087b82 */ /* 0x000ea40000000a00 */
.L_x_2:
[----:B--2---:R-:W-:-:S04]  /*02e0*/  IMAD.WIDE R12, R3, 0x4, R8 ;  /* 0x00000004030c7825 */ /* 0x004fc800078e0208 */
[C---:B-1----:R-:W-:Y:S02]  /*02f0*/  IMAD.WIDE R14, R3.reuse, 0x4, R6 ;  /* 0x00000004030e7825 */ /* 0x042fe400078e0206 */
[----:B------:R-:W2:Y:S04]  /*0300*/  LDG.E R13, desc[UR4][R12.64] ;  /* 0x000000040c0d7981 */ /* 0x000ea8000c1e1900 */
[----:B------:R-:W2:Y:S01]  /*0310*/  LDG.E R14, desc[UR4][R14.64] ;  /* 0x000000040e0e7981 */ /* 0x000ea2000c1e1900 */
[----:B0--3--:R-:W-:Y:S01]  /*0320*/  IMAD.WIDE R10, R3, 0x4, R4 ;  /* 0x00000004030a7825 */ /* 0x009fe200078e0204 */
[----:B------:R-:W-:Y:S02]  /*0330*/  IADD3 R2, PT, PT, R2, 0x1, RZ ;  /* 0x0000000102027810 */ /* 0x000fe40007ffe0ff */
[----:B------:R-:W-:-:S02]  /*0340*/  IADD3 R3, PT, PT, R0, R3, RZ ;  /* 0x0000000300037210 */ /* 0x000fc40007ffe0ff */
[----:B------:R-:W-:Y:S01]  /*0350*/  ISETP.NE.AND P0, PT, R2, RZ, PT ;  /* 0x000000ff0200720c */ /* 0x000fe20003f05270 */
[----:B--2---:R-:W-:-:S05]  /*0360*/  FADD R17, R14, R13 ;  /* 0x0000000d0e117221 */ /* 0x004fca0000000000 */
[----:B------:R3:W-:Y:S07]  /*0370*/  STG.E desc[UR4][R10.64], R17 ;  /* 0x000000110a007986 */ /* 0x0007ee000c101904 */
[----:B------:R-:W-:Y:S05]  /*0380*/  @P0 BRA `(.L_x_2) ;  /* 0xfffffffc00d40947 */ /* 0x000fea000383ffff */
.L_x_1:
[----:B------:R-:W-:Y:S05]  /*0390*/  BSYNC.RECONVERGENT B0 ;  /* 0x0000000000007941 */ /* 0x000fea0003800200 */
.L_x_0:
[----:B------:R-:W-:Y:S05]  /*03a0*/  @!P1 EXIT ;  /* 0x000000000000994d */ /* 0x000fea0003800000 */
.L_x_3:
[----:B------:R-:W3:Y:S08]  /*03b0*/  LDC.64 R4, c[0x0][0x380] ;  /* 0x0000e000ff047b82 */ /* 0x000ef00000000a00 */
[----:B------:R-:W0:Y:S01]  /*03c0*/  LDC.64 R6, c[0x0][0x388] ;  /* 0x0000e200ff067b82 */ /* 0x000e220000000a00 */
[----:B---3--:R-:W-:-:S07]  /*03d0*/  IMAD.WIDE R10, R3, 0x4, R4 ;  /* 0x00000004030a7825 */ /* 0x008fce00078e0204 */
[----:B------:R-:W1:Y:S01]  /*03e0*/  LDC.64 R4, c[0x0][0x390] ;  /* 0x0000e400ff047b82 */ /* 0x000e620000000a00 */
[----:B--2---:R-:W2:Y:S01]  /*03f0*/  LDG.E R2, desc[UR4][R10.64] ;  /* 0x000000040a027981 */ /* 0x004ea2000c1e1900 */
[----:B0-----:R-:W-:-:S05]  /*0400*/  IMAD.WIDE R12, R3, 0x4, R6 ;  /* 0x00000004030c7825 */ /* 0x001fca00078e0206 */
[----:B------:R-:W2:Y:S01]  /*0410*/  LDG.E R7, desc[UR4][R12.64] ;  /* 0x000000040c077981 */ /* 0x000ea2000c1e1900 */
[----:B-1----:R-:W-:-:S04]  /*0420*/  IMAD.WIDE R16, R3, 0x4, R4 ;  /* 0x0000000403107825 */ /* 0x002fc800078e0204 */
[----:B------:R-:W-:-:S04]  /*0430*/  IMAD.WIDE R4, R0, 0x4, R10 ;  /* 0x0000000400047825 */ /* 0x000fc800078e020a */
[----:B--2---:R-:W-:Y:S01]  /*0440*/  FADD R19, R2, R7 ;  /* 0x0000000702137221 */ /* 0x004fe20000000000 */
[----:B------:R-:W-:-:S04]  /*0450*/  IMAD.WIDE R6, R0, 0x4, R12 ;  /* 0x0000000400067825 */ /* 0x000fc800078e020c */
[----:B------:R0:W-:Y:S04]  /*0460*/  STG.E desc[UR4][R16.64], R19 ;  /* 0x0000001310007986 */ /* 0x0001e8000c101904 */
[----:B------:R-:W2:Y:S04]  /*0470*/  LDG.E R2, desc[UR4][R4.64] ;  /* 0x0000000404027981 */ /* 0x000ea8000c1e1900 */
[----:B------:R-:W2:Y:S01]  /*0480*/  LDG.E R15, desc[UR4][R6.64] ;  /* 0x00000004060f7981 */ /* 0x000ea2000c1e1900 */
[----:B------:R-:W-:-:S04]  /*0490*/  IMAD.WIDE R8, R0, 0x4, R16 ;  /* 0x0000000400087825 */ /* 0x000fc800078e0210 */
[----:B------:R-:W-:-:S04]  /*04a0*/  IMAD.WIDE R10, R0, 0x4, R4 ;  /* 0x00000004000a7825 */ /* 0x000fc800078e0204 */
[----:B------:R-:W-:-:S04]  /*04b0*/  IMAD.WIDE R12, R0, 0x4, R6 ;  /* 0x00000004000c7825 */ /* 0x000fc800078e0206 */
[----:B--2---:R-:W-:-:S05]  /*04c0*/  FADD R21, R2, R15 ;  /* 0x0000000f02157221 */ /* 0x004fca0000000000 */
        /* <DEDUP_REMOVED lines=8> */
[----:B------:R-:W1:Y:S04]  /*0550*/  LDG.E R4, desc[UR4][R4.64] ;  /* 0x0000000404047981 */ /* 0x000e68000c1e1900 */
[----:B------:R-:W1:Y:S01]  /*0560*/  LDG.E R7, desc[UR4][R6.64] ;  /* 0x0000000406077981 */ /* 0x000e62000c1e1900 */
[C---:B0-----:R-:W-:Y:S01]  /*0570*/  IMAD.WIDE R16, R0.reuse, 0x4, R14 ;  /* 0x0000000400107825 */ /* 0x041fe200078e020e */
[----:B------:R-:W-:-:S04]  /*0580*/  LEA R3, R0, R3, 0x2 ;  /* 0x0000000300037211 */ /* 0x000fc800078e10ff */
[----:B------:R-:W-:Y:S01]  /*0590*/  ISETP.GE.AND P0, PT, R3, UR6, PT ;  /* 0x0000000603007c0c */ /* 0x000fe2000bf06270 */
[----:B-1----:R-:W-:-:S05]  /*05a0*/  FADD R9, R4, R7 ;  /* 0x0000000704097221 */ /* 0x002fca0000000000 */
[----:B------:R2:W-:Y:S07]  /*05b0*/  STG.E desc[UR4][R16.64], R9 ;  /* 0x0000000910007986 */ /* 0x0005ee000c101904 */
[----:B------:R-:W-:Y:S05]  /*05c0*/  @!P0 BRA `(.L_x_3) ;  /* 0xfffffffc00788947 */ /* 0x000fea000383ffff */
[----:B------:R-:W-:Y:S05]  /*05d0*/  EXIT ;  /* 0x000000000000794d */ /* 0x000fea0003800000 */
.L_x_4:
[----:B------:R-:W-:-:S00]  /*05e0*/  BRA `(.L_x_4) ;  /* 0xfffffffc00fc7947 */ /* 0x000fc0000383ffff */
[----:B------:R-:W-:-:S00]  /*05f0*/  NOP ;  /* 0x0000000000007918 */ /* 0x000fc00000000000 */
        /* <DEDUP_REMOVED lines=8> */
.L_x_5:


//--------------------- .nv.shared.reserved.0     --------------------------
	.section	.nv.shared.reserved.0,"aw",@nobits
	.weak		__nv_reservedSMEM_offset_0_alias
	.size		__nv_reservedSMEM_offset_0_alias, 0, 64
	.other		__nv_reservedSMEM_offset_0_alias,@"STO_CUDA_RESERVED_SHARED STV_DEFAULT"
__nv_reservedSMEM_offset_0_alias:
	.zero		0
	.zero		64


//--------------------- .nv.constant0._Z10vector_addPfS_S_i --------------------------
	.section	.nv.constant0._Z10vector_addPfS_S_i,"a",@progbits
	.sectionflags	@""
	.align	4
.nv.constant0._Z10vector_addPfS_S_i:
	.zero		924


//--------------------- SYMBOLS --------------------------

	.type		.nv.reservedSmem.offset0,@object
	.size		.nv.reservedSmem.offset0,0x4
